	.headerflags	@"EF_CUDA_TEXMODE_UNIFIED EF_CUDA_64BIT_ADDRESS EF_CUDA_ACCELERATORS EF_CUDA_SM90 EF_CUDA_VIRTUAL_SM(EF_CUDA_SM90)"
	.elftype	@"ET_EXEC"


//--------------------- .nv.info                  --------------------------
	.section	.nv.info,"",@"SHT_CUDA_INFO"
	.align	4


	//----- nvinfo : EIATTR_REGCOUNT
	.align		4
        /*0000*/ 	.byte	0x04, 0x2f
        /*0002*/ 	.short	(.L_1 - .L_0)
	.align		4
.L_0:
        /*0004*/ 	.word	index@(triton_poi_fused_clone_mul_3)
        /*0008*/ 	.word	0x00000016


	//----- nvinfo : EIATTR_MIN_STACK_SIZE
	.align		4
.L_1:
        /*000c*/ 	.byte	0x04, 0x12
        /*000e*/ 	.short	(.L_3 - .L_2)
	.align		4
.L_2:
        /*0010*/ 	.word	index@(triton_poi_fused_clone_mul_3)
        /*0014*/ 	.word	0x00000000


	//----- nvinfo : EIATTR_FRAME_SIZE
	.align		4
.L_3:
        /*0018*/ 	.byte	0x04, 0x11
        /*001a*/ 	.short	(.L_5 - .L_4)
	.align		4
.L_4:
        /*001c*/ 	.word	index@(triton_poi_fused_clone_mul_3)
        /*0020*/ 	.word	0x00000000


	//----- nvinfo : EIATTR_MIN_STACK_SIZE
	.align		4
.L_5:
        /*0024*/ 	.byte	0x04, 0x12
        /*0026*/ 	.short	(.L_7 - .L_6)
	.align		4
.L_6:
        /*0028*/ 	.word	index@(triton_poi_fused_clone_mul_3)
        /*002c*/ 	.word	0x00000000
.L_7:


//--------------------- .nv.info.triton_poi_fused_clone_mul_3 --------------------------
	.section	.nv.info.triton_poi_fused_clone_mul_3,"",@"SHT_CUDA_INFO"
	.sectionflags	@""
	.align	4


	//----- nvinfo : EIATTR_CUDA_API_VERSION
	.align		4
        /*0000*/ 	.byte	0x04, 0x37
        /*0002*/ 	.short	(.L_9 - .L_8)
.L_8:
        /*0004*/ 	.word	0x0000007c


	//----- nvinfo : EIATTR_KPARAM_INFO
	.align		4
.L_9:
        /*0008*/ 	.byte	0x04, 0x17
        /*000a*/ 	.short	(.L_11 - .L_10)
.L_10:
        /*000c*/ 	.word	0x00000000
        /*0010*/ 	.short	0x0004
        /*0012*/ 	.short	0x001c
        /*0014*/ 	.byte	0x00, 0xf0, 0x11, 0x00


	//----- nvinfo : EIATTR_KPARAM_INFO
	.align		4
.L_11:
        /*0018*/ 	.byte	0x04, 0x17
        /*001a*/ 	.short	(.L_13 - .L_12)
.L_12:
        /*001c*/ 	.word	0x00000000
        /*0020*/ 	.short	0x0003
        /*0022*/ 	.short	0x0018
        /*0024*/ 	.byte	0x00, 0xf0, 0x11, 0x00


	//----- nvinfo : EIATTR_KPARAM_INFO
	.align		4
.L_13:
        /*0028*/ 	.byte	0x04, 0x17
        /*002a*/ 	.short	(.L_15 - .L_14)
.L_14:
        /*002c*/ 	.word	0x00000000
        /*0030*/ 	.short	0x0002
        /*0032*/ 	.short	0x0010
        /*0034*/ 	.byte	0x00, 0xf4, 0x21, 0x00


	//----- nvinfo : EIATTR_KPARAM_INFO
	.align		4
.L_15:
        /*0038*/ 	.byte	0x04, 0x17
        /*003a*/ 	.short	(.L_17 - .L_16)
.L_16:
        /*003c*/ 	.word	0x00000000
        /*0040*/ 	.short	0x0001
        /*0042*/ 	.short	0x0008
        /*0044*/ 	.byte	0x00, 0xf4, 0x21, 0x00


	//----- nvinfo : EIATTR_KPARAM_INFO
	.align		4
.L_17:
        /*0048*/ 	.byte	0x04, 0x17
        /*004a*/ 	.short	(.L_19 - .L_18)
.L_18:
        /*004c*/ 	.word	0x00000000
        /*0050*/ 	.short	0x0000
        /*0052*/ 	.short	0x0000
        /*0054*/ 	.byte	0x00, 0xf4, 0x21, 0x00


	//----- nvinfo : EIATTR_SPARSE_MMA_MASK
	.align		4
.L_19:
        /*0058*/ 	.byte	0x03, 0x50
        /*005a*/ 	.short	0x0000


	//----- nvinfo : EIATTR_MAXREG_COUNT
	.align		4
        /*005c*/ 	.byte	0x03, 0x1b
        /*005e*/ 	.short	0x00ff


	//----- nvinfo : EIATTR_EXIT_INSTR_OFFSETS
	.align		4
        /*0060*/ 	.byte	0x04, 0x1c
        /*0062*/ 	.short	(.L_21 - .L_20)


	//   ....[0]....
.L_20:
        /*0064*/ 	.word	0x00000400


	//   ....[1]....
        /*0068*/ 	.word	0x00000490


	//----- nvinfo : EIATTR_REQNTID
	.align		4
.L_21:
        /*006c*/ 	.byte	0x04, 0x10
        /*006e*/ 	.short	(.L_23 - .L_22)
.L_22:
        /*0070*/ 	.word	0x00000080
        /*0074*/ 	.word	0x00000001
        /*0078*/ 	.word	0x00000001


	//----- nvinfo : EIATTR_CBANK_PARAM_SIZE
	.align		4
.L_23:
        /*007c*/ 	.byte	0x03, 0x19
        /*007e*/ 	.short	0x0020


	//----- nvinfo : EIATTR_PARAM_CBANK
	.align		4
        /*0080*/ 	.byte	0x04, 0x0a
        /*0082*/ 	.short	(.L_25 - .L_24)
	.align		4
.L_24:
        /*0084*/ 	.word	index@(.nv.constant0.triton_poi_fused_clone_mul_3)
        /*0088*/ 	.short	0x0210
        /*008a*/ 	.short	0x0020


	//----- nvinfo : EIATTR_SW_WAR
	.align		4
.L_25:
        /*008c*/ 	.byte	0x04, 0x36
        /*008e*/ 	.short	(.L_27 - .L_26)
.L_26:
        /*0090*/ 	.word	0x00000008
.L_27:


//--------------------- .nv.callgraph             --------------------------
	.section	.nv.callgraph,"",@"SHT_CUDA_CALLGRAPH"
	.align	4
	.sectionentsize	8
	.align		4
        /*0000*/ 	.word	0x00000000
	.align		4
        /*0004*/ 	.word	0xffffffff
	.align		4
        /*0008*/ 	.word	0x00000000
	.align		4
        /*000c*/ 	.word	0xfffffffe
	.align		4
        /*0010*/ 	.word	0x00000000
	.align		4
        /*0014*/ 	.word	0xfffffffd
	.align		4
        /*0018*/ 	.word	0x00000000
	.align		4
        /*001c*/ 	.word	0xfffffffc


//--------------------- .text.triton_poi_fused_clone_mul_3 --------------------------
	.section	.text.triton_poi_fused_clone_mul_3,"ax",@progbits
	.sectionflags	@"SHF_BARRIERS=1"
	.align	128
        .global         triton_poi_fused_clone_mul_3
        .type           triton_poi_fused_clone_mul_3,@function
        .size           triton_poi_fused_clone_mul_3,(.L_x_1 - triton_poi_fused_clone_mul_3)
        .other          triton_poi_fused_clone_mul_3,@"STO_CUDA_ENTRY STV_DEFAULT"
triton_poi_fused_clone_mul_3:
.text.triton_poi_fused_clone_mul_3:
[----:B------:R-:W0:Y:S02]  /*0000*/  LDC R1, c[0x0][0x28] ;  /* 0x00000a00ff017b82 */ /* 0x000e240000000800 */
[----:B------:R-:W1:Y:S01]  /*0010*/  S2R R13, SR_CTAID.Y ;  /* 0x00000000000d7919 */ /* 0x000e620000002600 */
[----:B------:R-:W2:Y:S01]  /*0020*/  LDC.64 R16, c[0x0][0x210] ;  /* 0x00008400ff107b82 */ /* 0x000ea20000000a00 */
[----:B------:R-:W-:Y:S02]  /*0030*/  CS2R R8, SRZ ;  /* 0x0000000000087805 */ /* 0x000fe4000001ff00 */
[----:B------:R-:W-:Y:S01]  /*0040*/  CS2R R10, SRZ ;  /* 0x00000000000a7805 */ /* 0x000fe2000001ff00 */
[----:B------:R-:W3:Y:S01]  /*0050*/  S2R R0, SR_TID.X ;  /* 0x0000000000007919 */ /* 0x000ee20000002100 */
[----:B------:R-:W-:Y:S01]  /*0060*/  ULDC.64 UR6, c[0x0][0x208] ;  /* 0x0000820000067ab9 */ /* 0x000fe20000000a00 */
[----:B------:R-:W4:Y:S01]  /*0070*/  S2R R15, SR_CTAID.X ;  /* 0x00000000000f7919 */ /* 0x000f220000002500 */
[----:B-1----:R-:W-:Y:S02]  /*0080*/  IMAD.SHL.U32 R13, R13, 0x10, RZ ;  /* 0x000000100d0d7824 */ /* 0x002fe400078e00ff */
[----:B---3--:R-:W-:Y:S01]  /*0090*/  IMAD.SHL.U32 R12, R0, 0x4, RZ ;  /* 0x00000004000c7824 */ /* 0x008fe200078e00ff */
[----:B------:R-:W-:Y:S01]  /*00a0*/  SHF.R.U32.HI R14, RZ, 0x2, R0 ;  /* 0x00000002ff0e7819 */ /* 0x000fe20000011600 */
[----:B----4-:R-:W-:-:S03]  /*00b0*/  IMAD.SHL.U32 R15, R15, 0x20, RZ ;  /* 0x000000200f0f7824 */ /* 0x010fc600078e00ff */
[----:B------:R-:W-:Y:S02]  /*00c0*/  LOP3.LUT R6, R13, 0xc, R12, 0xf8, !PT ;  /* 0x0000000c0d067812 */ /* 0x000fe400078ef80c */
[----:B------:R-:W-:Y:S02]  /*00d0*/  SGXT.U32 R14, R14, 0x5 ;  /* 0x000000050e0e781a */ /* 0x000fe40000000000 */
[----:B------:R-:W-:Y:S02]  /*00e0*/  ISETP.GE.AND P1, PT, R6, 0x10, PT ;  /* 0x000000100600780c */ /* 0x000fe40003f26270 */
[----:B------:R-:W-:Y:S02]  /*00f0*/  LOP3.LUT R4, R15, R14, RZ, 0xfc, !PT ;  /* 0x0000000e0f047212 */ /* 0x000fe400078efcff */
[----:B------:R-:W-:Y:S02]  /*0100*/  SHF.R.U32.HI R5, RZ, 0x2, R6 ;  /* 0x00000002ff057819 */ /* 0x000fe40000011606 */
[----:B------:R-:W-:-:S03]  /*0110*/  ISETP.GE.AND P0, PT, R4, 0x40, PT ;  /* 0x000000400400780c */ /* 0x000fc60003f06270 */
[----:B------:R-:W-:Y:S01]  /*0120*/  IMAD R5, R5, 0x40, R4 ;  /* 0x0000004005057824 */ /* 0x000fe200078e0204 */
[----:B------:R-:W-:Y:S02]  /*0130*/  ISETP.LT.AND P0, PT, R6, 0x10, !P0 ;  /* 0x000000100600780c */ /* 0x000fe40004701270 */
[----:B------:R-:W-:Y:S01]  /*0140*/  CS2R R6, SRZ ;  /* 0x0000000000067805 */ /* 0x000fe2000001ff00 */
[----:B------:R-:W1:Y:S01]  /*0150*/  @!P1 LDC.64 R2, c[0x0][0x218] ;  /* 0x00008600ff029b82 */ /* 0x000e620000000a00 */
[----:B------:R-:W-:-:S04]  /*0160*/  IMAD R5, R5, 0xc, RZ ;  /* 0x0000000c05057824 */ /* 0x000fc800078e02ff */
[----:B--2---:R-:W-:Y:S01]  /*0170*/  IMAD.WIDE R16, R5, 0x4, R16 ;  /* 0x0000000405107825 */ /* 0x004fe200078e0210 */
[----:B------:R-:W-:-:S04]  /*0180*/  CS2R R4, SRZ ;  /* 0x0000000000047805 */ /* 0x000fc8000001ff00 */
[----:B------:R-:W2:Y:S04]  /*0190*/  @P0 LDG.E.EL.128 R8, desc[UR6][R16.64] ;  /* 0x0000000610080981 */ /* 0x000ea8000c2e1d00 */
[----:B-1----:R1:W2:Y:S01]  /*01a0*/  @!P1 LDG.E.EL.128 R4, desc[UR6][R2.64] ;  /* 0x0000000602049981 */ /* 0x0022a2000c2e1d00 */
[----:B------:R-:W3:Y:S01]  /*01b0*/  S2UR UR5, SR_CgaCtaId ;  /* 0x00000000000579c3 */ /* 0x000ee20000008800 */
[----:B------:R-:W-:Y:S01]  /*01c0*/  IMAD.SHL.U32 R19, R0, 0x80, RZ ;  /* 0x0000008000137824 */ /* 0x000fe200078e00ff */
[----:B------:R-:W-:-:S04]  /*01d0*/  UMOV UR4, 0x400 ;  /* 0x0000040000047882 */ /* 0x000fc80000000000 */
[----:B------:R-:W-:Y:S02]  /*01e0*/  LOP3.LUT R19, R19, 0x180, RZ, 0xc0, !PT ;  /* 0x0000018013137812 */ /* 0x000fe400078ec0ff */
[----:B------:R-:W-:Y:S02]  /*01f0*/  LOP3.LUT R12, R15, 0x1c, R12, 0xf8, !PT ;  /* 0x0000001c0f0c7812 */ /* 0x000fe400078ef80c */
[C---:B-1----:R-:W-:Y:S02]  /*0200*/  LOP3.LUT R2, R19.reuse, 0x20, RZ, 0xfc, !PT ;  /* 0x0000002013027812 */ /* 0x042fe400078efcff */
[C---:B------:R-:W-:Y:S02]  /*0210*/  LOP3.LUT R15, R19.reuse, 0x40, RZ, 0xfc, !PT ;  /* 0x00000040130f7812 */ /* 0x040fe400078efcff */
[C---:B------:R-:W-:Y:S02]  /*0220*/  LOP3.LUT R14, R19.reuse, R14, RZ, 0xfc, !PT ;  /* 0x0000000e130e7212 */ /* 0x040fe400078efcff */
[----:B------:R-:W-:Y:S01]  /*0230*/  LOP3.LUT R16, R19, 0x60, RZ, 0xfc, !PT ;  /* 0x0000006013107812 */ /* 0x000fe200078efcff */
[----:B---3--:R-:W-:-:S06]  /*0240*/  UPRMT UR4, UR5, 0x654, UR4 ;  /* 0x0000065405047896 */ /* 0x008fcc0008000004 */
[----:B------:R-:W-:Y:S02]  /*0250*/  LEA.HI R19, R19, UR4, RZ, 0x1d ;  /* 0x0000000413137c11 */ /* 0x000fe4000f8fe8ff */
[----:B------:R-:W-:Y:S02]  /*0260*/  LEA.HI R3, R2, UR4, RZ, 0x1d ;  /* 0x0000000402037c11 */ /* 0x000fe4000f8fe8ff */
[----:B------:R-:W-:Y:S02]  /*0270*/  LEA.HI R15, R15, UR4, RZ, 0x1d ;  /* 0x000000040f0f7c11 */ /* 0x000fe4000f8fe8ff */
[----:B------:R-:W-:Y:S01]  /*0280*/  LEA.HI R17, R16, UR4, RZ, 0x1d ;  /* 0x0000000410117c11 */ /* 0x000fe2000f8fe8ff */
[C---:B------:R-:W-:Y:S02]  /*0290*/  IMAD R19, R14.reuse, 0x4, R19 ;  /* 0x000000040e137824 */ /* 0x040fe400078e0213 */
[C---:B------:R-:W-:Y:S02]  /*02a0*/  IMAD R2, R14.reuse, 0x4, R3 ;  /* 0x000000040e027824 */ /* 0x040fe400078e0203 */
[----:B------:R-:W-:-:S02]  /*02b0*/  IMAD R15, R14, 0x4, R15 ;  /* 0x000000040e0f7824 */ /* 0x000fc400078e020f */
[----:B------:R-:W-:Y:S01]  /*02c0*/  IMAD R14, R14, 0x4, R17 ;  /* 0x000000040e0e7824 */ /* 0x000fe200078e0211 */
[----:B------:R-:W-:-:S04]  /*02d0*/  SHF.R.U32.HI R18, RZ, 0x3, R0 ;  /* 0x00000003ff127819 */ /* 0x000fc80000011600 */
[----:B------:R-:W-:Y:S02]  /*02e0*/  SGXT.U32 R18, R18, 0x4 ;  /* 0x000000041212781a */ /* 0x000fe40000000000 */
[----:B------:R-:W-:Y:S02]  /*02f0*/  ISETP.GE.AND P0, PT, R12, 0x40, PT ;  /* 0x000000400c00780c */ /* 0x000fe40003f06270 */
[----:B------:R-:W-:Y:S02]  /*0300*/  LOP3.LUT R13, R13, R18, RZ, 0xfc, !PT ;  /* 0x000000120d0d7212 */ /* 0x000fe400078efcff */
[----:B------:R-:W-:Y:S02]  /*0310*/  SHF.R.U32.HI R3, RZ, 0x1, R0 ;  /* 0x00000001ff037819 */ /* 0x000fe40000011600 */
[----:B------:R-:W-:Y:S01]  /*0320*/  ISETP.LT.AND P0, PT, R13, 0x10, !P0 ;  /* 0x000000100d00780c */ /* 0x000fe20004701270 */
[----:B------:R-:W-:Y:S01]  /*0330*/  IMAD.SHL.U32 R0, R0, 0x10, RZ ;  /* 0x0000001000007824 */ /* 0x000fe200078e00ff */
[----:B------:R-:W-:-:S04]  /*0340*/  LOP3.LUT R3, R3, 0x3c, RZ, 0xc0, !PT ;  /* 0x0000003c03037812 */ /* 0x000fc800078ec0ff */
[----:B------:R-:W-:-:S04]  /*0350*/  LOP3.LUT R0, R0, 0x7f0, RZ, 0xc0, !PT ;  /* 0x000007f000007812 */ /* 0x000fc800078ec0ff */
[----:B------:R-:W-:Y:S01]  /*0360*/  IADD3 R0, R0, UR4, R3 ;  /* 0x0000000400007c10 */ /* 0x000fe2000fffe003 */
[----:B--2---:R-:W-:Y:S01]  /*0370*/  FADD R4, R4, R8 ;  /* 0x0000000804047221 */ /* 0x004fe20000000000 */
[----:B------:R-:W-:Y:S01]  /*0380*/  FADD R5, R5, R9 ;  /* 0x0000000905057221 */ /* 0x000fe20000000000 */
[----:B------:R-:W-:Y:S01]  /*0390*/  FADD R6, R6, R10 ;  /* 0x0000000a06067221 */ /* 0x000fe20000000000 */
[----:B------:R-:W-:Y:S02]  /*03a0*/  FADD R7, R7, R11 ;  /* 0x0000000b07077221 */ /* 0x000fe40000000000 */
[----:B------:R1:W-:Y:S04]  /*03b0*/  STS [R19], R4 ;  /* 0x0000000413007388 */ /* 0x0003e80000000800 */
[----:B------:R1:W-:Y:S04]  /*03c0*/  STS [R2+0x80], R5 ;  /* 0x0000800502007388 */ /* 0x0003e80000000800 */
[----:B------:R1:W-:Y:S04]  /*03d0*/  STS [R15+0x100], R6 ;  /* 0x000100060f007388 */ /* 0x0003e80000000800 */
[----:B------:R1:W-:Y:S01]  /*03e0*/  STS [R14+0x180], R7 ;  /* 0x000180070e007388 */ /* 0x0003e20000000800 */
[----:B------:R-:W-:Y:S06]  /*03f0*/  BAR.SYNC.DEFER_BLOCKING 0x0 ;  /* 0x0000000000007b1d */ /* 0x000fec0000010000 */
[----:B-1----:R-:W-:Y:S05]  /*0400*/  @!P0 EXIT ;  /* 0x000000000000894d */ /* 0x002fea0003800000 */
[----:B------:R-:W-:Y:S01]  /*0410*/  LDS R4, [R0] ;  /* 0x0000000000047984 */ /* 0x000fe20000000800 */
[----:B------:R-:W0:Y:S01]  /*0420*/  LDC.64 R2, c[0x0][0x220] ;  /* 0x00008800ff027b82 */ /* 0x000e220000000a00 */
[----:B------:R-:W-:Y:S02]  /*0430*/  IMAD R13, R13, 0x40, R12 ;  /* 0x000000400d0d7824 */ /* 0x000fe400078e020c */
[----:B------:R-:W-:Y:S04]  /*0440*/  LDS R5, [R0+0x4] ;  /* 0x0000040000057984 */ /* 0x000fe80000000800 */
[----:B------:R-:W-:Y:S04]  /*0450*/  LDS R6, [R0+0x8] ;  /* 0x0000080000067984 */ /* 0x000fe80000000800 */
[----:B------:R-:W1:Y:S01]  /*0460*/  LDS R7, [R0+0xc] ;  /* 0x00000c0000077984 */ /* 0x000e620000000800 */
[----:B0-----:R-:W-:-:S05]  /*0470*/  IMAD.WIDE R2, R13, 0x4, R2 ;  /* 0x000000040d027825 */ /* 0x001fca00078e0202 */
[----:B-1----:R-:W-:Y:S01]  /*0480*/  STG.E.128 desc[UR6][R2.64], R4 ;  /* 0x0000000402007986 */ /* 0x002fe2000c101d06 */
[----:B------:R-:W-:Y:S05]  /*0490*/  EXIT ;  /* 0x000000000000794d */ /* 0x000fea0003800000 */
.L_x_0:
[----:B------:R-:W-:-:S00]  /*04a0*/  BRA `(.L_x_0) ;  /* 0xfffffffc00fc7947 */ /* 0x000fc0000383ffff */
[----:B------:R-:W-:-:S00]  /*04b0*/  NOP ;  /* 0x0000000000007918 */ /* 0x000fc00000000000 */
        /* <DEDUP_REMOVED lines=12> */
.L_x_1:


//--------------------- .nv.shared.triton_poi_fused_clone_mul_3 --------------------------
	.section	.nv.shared.triton_poi_fused_clone_mul_3,"aw",@nobits
	.sectionflags	@""
	.align	16
	.zero		1024


//--------------------- .nv.constant0.triton_poi_fused_clone_mul_3 --------------------------
	.section	.nv.constant0.triton_poi_fused_clone_mul_3,"a",@progbits
	.sectionflags	@""
	.align	4
.nv.constant0.triton_poi_fused_clone_mul_3:
	.zero		560
